//
// Generated by NVIDIA NVVM Compiler
//
// Compiler Build ID: CL-36424714
// Cuda compilation tools, release 13.0, V13.0.88
// Based on NVVM 20.0.0
//

.version 9.0
.target sm_100
.address_size 64

	// .globl	_Z13kernel_singlePiiiiiii
// _ZZ15kernel_multiplePiiiiiiiiE13shared_xk_arr has been demoted
// _ZZ15kernel_multiplePiiiiiiiiE13shared_ky_arr has been demoted

.visible .entry _Z13kernel_singlePiiiiiii(
	.param .u64 .ptr .align 1 _Z13kernel_singlePiiiiiii_param_0,
	.param .u32 _Z13kernel_singlePiiiiiii_param_1,
	.param .u32 _Z13kernel_singlePiiiiiii_param_2,
	.param .u32 _Z13kernel_singlePiiiiiii_param_3,
	.param .u32 _Z13kernel_singlePiiiiiii_param_4,
	.param .u32 _Z13kernel_singlePiiiiiii_param_5,
	.param .u32 _Z13kernel_singlePiiiiiii_param_6
)
{
	.reg .pred 	%p<4>;
	.reg .b32 	%r<28>;
	.reg .b64 	%rd<9>;

	ld.param.u64 	%rd1, [_Z13kernel_singlePiiiiiii_param_0];
	ld.param.u32 	%r3, [_Z13kernel_singlePiiiiiii_param_1];
	ld.param.u32 	%r5, [_Z13kernel_singlePiiiiiii_param_2];
	ld.param.u32 	%r6, [_Z13kernel_singlePiiiiiii_param_3];
	ld.param.u32 	%r7, [_Z13kernel_singlePiiiiiii_param_4];
	ld.param.u32 	%r8, [_Z13kernel_singlePiiiiiii_param_5];
	ld.param.u32 	%r4, [_Z13kernel_singlePiiiiiii_param_6];
	mov.u32 	%r10, %ntid.x;
	mov.u32 	%r11, %ctaid.x;
	mov.u32 	%r12, %tid.x;
	mad.lo.s32 	%r13, %r10, %r11, %r12;
	mov.u32 	%r14, %ntid.y;
	mov.u32 	%r15, %ctaid.y;
	mov.u32 	%r16, %tid.y;
	mad.lo.s32 	%r17, %r14, %r15, %r16;
	add.s32 	%r1, %r13, %r5;
	add.s32 	%r18, %r17, %r6;
	setp.ge.s32 	%p1, %r1, %r7;
	setp.ge.s32 	%p2, %r18, %r8;
	or.pred  	%p3, %p1, %p2;
	@%p3 bra 	$L__BB0_2;
	cvta.to.global.u64 	%rd2, %rd1;
	mul.lo.s32 	%r19, %r1, %r3;
	add.s32 	%r20, %r19, %r18;
	mul.wide.s32 	%rd3, %r20, 4;
	add.s64 	%rd4, %rd2, %rd3;
	ld.global.u32 	%r21, [%rd4];
	add.s32 	%r22, %r4, %r19;
	mul.wide.s32 	%rd5, %r22, 4;
	add.s64 	%rd6, %rd2, %rd5;
	ld.global.u32 	%r23, [%rd6];
	mad.lo.s32 	%r24, %r4, %r3, %r18;
	mul.wide.s32 	%rd7, %r24, 4;
	add.s64 	%rd8, %rd2, %rd7;
	ld.global.u32 	%r25, [%rd8];
	add.s32 	%r26, %r25, %r23;
	min.s32 	%r27, %r21, %r26;
	st.global.u32 	[%rd4], %r27;
$L__BB0_2:
	ret;

}
	// .globl	_Z15kernel_multiplePiiiiiiii
.visible .entry _Z15kernel_multiplePiiiiiiii(
	.param .u64 .ptr .align 1 _Z15kernel_multiplePiiiiiiii_param_0,
	.param .u32 _Z15kernel_multiplePiiiiiiii_param_1,
	.param .u32 _Z15kernel_multiplePiiiiiiii_param_2,
	.param .u32 _Z15kernel_multiplePiiiiiiii_param_3,
	.param .u32 _Z15kernel_multiplePiiiiiiii_param_4,
	.param .u32 _Z15kernel_multiplePiiiiiiii_param_5,
	.param .u32 _Z15kernel_multiplePiiiiiiii_param_6,
	.param .u32 _Z15kernel_multiplePiiiiiiii_param_7
)
{
	.reg .pred 	%p<15>;
	.reg .b32 	%r<176>;
	.reg .b64 	%rd<9>;
	// demoted variable
	.shared .align 4 .b8 _ZZ15kernel_multiplePiiiiiiiiE13shared_xk_arr[4096];
	// demoted variable
	.shared .align 4 .b8 _ZZ15kernel_multiplePiiiiiiiiE13shared_ky_arr[4096];
	ld.param.u64 	%rd3, [_Z15kernel_multiplePiiiiiiii_param_0];
	ld.param.u32 	%r45, [_Z15kernel_multiplePiiiiiiii_param_1];
	ld.param.u32 	%r51, [_Z15kernel_multiplePiiiiiiii_param_2];
	ld.param.u32 	%r52, [_Z15kernel_multiplePiiiiiiii_param_3];
	ld.param.u32 	%r46, [_Z15kernel_multiplePiiiiiiii_param_4];
	ld.param.u32 	%r47, [_Z15kernel_multiplePiiiiiiii_param_5];
	ld.param.u32 	%r48, [_Z15kernel_multiplePiiiiiiii_param_6];
	ld.param.u32 	%r49, [_Z15kernel_multiplePiiiiiiii_param_7];
	cvta.to.global.u64 	%rd1, %rd3;
	mov.u32 	%r53, %ntid.x;
	mov.u32 	%r54, %ctaid.x;
	mov.u32 	%r1, %tid.x;
	mad.lo.s32 	%r55, %r53, %r54, %r1;
	mov.u32 	%r56, %ntid.y;
	mov.u32 	%r57, %ctaid.y;
	mov.u32 	%r2, %tid.y;
	mad.lo.s32 	%r58, %r56, %r57, %r2;
	add.s32 	%r3, %r55, %r51;
	add.s32 	%r4, %r58, %r52;
	add.s32 	%r5, %r48, %r2;
	add.s32 	%r6, %r48, %r1;
	mov.b32 	%r159, 1073741823;
	max.s32 	%r59, %r3, %r5;
	setp.ge.s32 	%p1, %r59, %r45;
	@%p1 bra 	$L__BB1_2;
	mad.lo.s32 	%r60, %r3, %r45, %r5;
	mul.wide.s32 	%rd4, %r60, 4;
	add.s64 	%rd5, %rd1, %rd4;
	ld.global.u32 	%r159, [%rd5];
$L__BB1_2:
	shl.b32 	%r62, %r1, 7;
	mov.u32 	%r63, _ZZ15kernel_multiplePiiiiiiiiE13shared_xk_arr;
	add.s32 	%r9, %r63, %r62;
	shl.b32 	%r64, %r2, 2;
	add.s32 	%r65, %r9, %r64;
	st.shared.u32 	[%r65], %r159;
	max.s32 	%r66, %r6, %r4;
	setp.ge.s32 	%p2, %r66, %r45;
	mov.b32 	%r160, 1073741823;
	@%p2 bra 	$L__BB1_4;
	mad.lo.s32 	%r67, %r6, %r45, %r4;
	mul.wide.s32 	%rd6, %r67, 4;
	add.s64 	%rd7, %rd1, %rd6;
	ld.global.u32 	%r160, [%rd7];
$L__BB1_4:
	mov.u32 	%r69, _ZZ15kernel_multiplePiiiiiiiiE13shared_ky_arr;
	add.s32 	%r70, %r69, %r62;
	add.s32 	%r72, %r70, %r64;
	st.shared.u32 	[%r72], %r160;
	bar.sync 	0;
	setp.ge.s32 	%p3, %r3, %r46;
	setp.ge.s32 	%p4, %r4, %r47;
	or.pred  	%p5, %p3, %p4;
	@%p5 bra 	$L__BB1_18;
	mad.lo.s32 	%r73, %r3, %r45, %r4;
	mul.wide.s32 	%rd8, %r73, 4;
	add.s64 	%rd2, %rd1, %rd8;
	ld.global.u32 	%r175, [%rd2];
	setp.ge.s32 	%p6, %r48, %r49;
	@%p6 bra 	$L__BB1_17;
	sub.s32 	%r13, %r49, %r48;
	and.b32  	%r14, %r13, 7;
	sub.s32 	%r75, %r48, %r49;
	setp.gt.u32 	%p7, %r75, -8;
	mov.u32 	%r167, %r48;
	@%p7 bra 	$L__BB1_9;
	and.b32  	%r76, %r13, -8;
	neg.s32 	%r163, %r76;
	add.s32 	%r79, %r62, %r63;
	add.s32 	%r162, %r79, 16;
	add.s32 	%r82, %r64, %r69;
	add.s32 	%r161, %r82, 512;
	mov.u32 	%r167, %r48;
$L__BB1_8:
	.pragma "nounroll";
	ld.shared.u32 	%r83, [%r162+-16];
	ld.shared.u32 	%r84, [%r161+-512];
	add.s32 	%r85, %r84, %r83;
	min.s32 	%r86, %r175, %r85;
	ld.shared.u32 	%r87, [%r162+-12];
	ld.shared.u32 	%r88, [%r161+-384];
	add.s32 	%r89, %r88, %r87;
	min.s32 	%r90, %r86, %r89;
	ld.shared.u32 	%r91, [%r162+-8];
	ld.shared.u32 	%r92, [%r161+-256];
	add.s32 	%r93, %r92, %r91;
	min.s32 	%r94, %r90, %r93;
	ld.shared.u32 	%r95, [%r162+-4];
	ld.shared.u32 	%r96, [%r161+-128];
	add.s32 	%r97, %r96, %r95;
	min.s32 	%r98, %r94, %r97;
	ld.shared.u32 	%r99, [%r162];
	ld.shared.u32 	%r100, [%r161];
	add.s32 	%r101, %r100, %r99;
	min.s32 	%r102, %r98, %r101;
	ld.shared.u32 	%r103, [%r162+4];
	ld.shared.u32 	%r104, [%r161+128];
	add.s32 	%r105, %r104, %r103;
	min.s32 	%r106, %r102, %r105;
	ld.shared.u32 	%r107, [%r162+8];
	ld.shared.u32 	%r108, [%r161+256];
	add.s32 	%r109, %r108, %r107;
	min.s32 	%r110, %r106, %r109;
	ld.shared.u32 	%r111, [%r162+12];
	ld.shared.u32 	%r112, [%r161+384];
	add.s32 	%r113, %r112, %r111;
	min.s32 	%r175, %r110, %r113;
	add.s32 	%r167, %r167, 8;
	add.s32 	%r163, %r163, 8;
	add.s32 	%r162, %r162, 32;
	add.s32 	%r161, %r161, 1024;
	setp.ne.s32 	%p8, %r163, 0;
	@%p8 bra 	$L__BB1_8;
$L__BB1_9:
	setp.eq.s32 	%p9, %r14, 0;
	@%p9 bra 	$L__BB1_17;
	add.s32 	%r31, %r69, %r64;
	and.b32  	%r32, %r13, 3;
	setp.lt.u32 	%p10, %r14, 4;
	@%p10 bra 	$L__BB1_12;
	sub.s32 	%r117, %r167, %r48;
	shl.b32 	%r118, %r117, 2;
	add.s32 	%r119, %r9, %r118;
	ld.shared.u32 	%r120, [%r119];
	shl.b32 	%r121, %r117, 7;
	add.s32 	%r122, %r31, %r121;
	ld.shared.u32 	%r123, [%r122];
	add.s32 	%r124, %r123, %r120;
	min.s32 	%r125, %r175, %r124;
	ld.shared.u32 	%r126, [%r119+4];
	ld.shared.u32 	%r127, [%r122+128];
	add.s32 	%r128, %r127, %r126;
	min.s32 	%r129, %r125, %r128;
	ld.shared.u32 	%r130, [%r119+8];
	ld.shared.u32 	%r131, [%r122+256];
	add.s32 	%r132, %r131, %r130;
	min.s32 	%r133, %r129, %r132;
	ld.shared.u32 	%r134, [%r119+12];
	ld.shared.u32 	%r135, [%r122+384];
	add.s32 	%r136, %r135, %r134;
	min.s32 	%r175, %r133, %r136;
	add.s32 	%r167, %r167, 4;
$L__BB1_12:
	setp.eq.s32 	%p11, %r32, 0;
	@%p11 bra 	$L__BB1_17;
	setp.eq.s32 	%p12, %r32, 1;
	@%p12 bra 	$L__BB1_15;
	sub.s32 	%r138, %r167, %r48;
	shl.b32 	%r139, %r138, 2;
	add.s32 	%r140, %r9, %r139;
	ld.shared.u32 	%r141, [%r140];
	shl.b32 	%r142, %r138, 7;
	add.s32 	%r143, %r31, %r142;
	ld.shared.u32 	%r144, [%r143];
	add.s32 	%r145, %r144, %r141;
	min.s32 	%r146, %r175, %r145;
	ld.shared.u32 	%r147, [%r140+4];
	ld.shared.u32 	%r148, [%r143+128];
	add.s32 	%r149, %r148, %r147;
	min.s32 	%r175, %r146, %r149;
	add.s32 	%r167, %r167, 2;
$L__BB1_15:
	and.b32  	%r150, %r13, 1;
	setp.eq.b32 	%p13, %r150, 1;
	not.pred 	%p14, %p13;
	@%p14 bra 	$L__BB1_17;
	sub.s32 	%r151, %r167, %r48;
	shl.b32 	%r152, %r151, 2;
	add.s32 	%r153, %r9, %r152;
	ld.shared.u32 	%r154, [%r153];
	shl.b32 	%r155, %r151, 7;
	add.s32 	%r156, %r31, %r155;
	ld.shared.u32 	%r157, [%r156];
	add.s32 	%r158, %r157, %r154;
	min.s32 	%r175, %r175, %r158;
$L__BB1_17:
	st.global.u32 	[%rd2], %r175;
$L__BB1_18:
	ret;

}


// ===== COMPILED SASS (sm_100) =====

	.target	sm_100

	.elftype	@"ET_EXEC"


//--------------------- .note.nv.tkinfo           --------------------------
	.section	.note.nv.tkinfo,"",@"SHT_NOTE"
	.sectionflags	@"SHF_NOTE_NV_TKINFO"
	.tkinfo
        /*0018*/ 	.word	0x00000002
        /*0030*/ 	.string	""
        /*0030*/ 	.string	"ptxas"
        /*0030*/ 	.string	"Cuda compilation tools, release 13.0, V13.0.88"
        /*0030*/ 	.string	"Build cuda_13.0.r13.0/compiler.36424714_0"
        /*0030*/ 	.string	"-arch sm_100 -m 64 "



//--------------------- .note.nv.cuinfo           --------------------------
	.section	.note.nv.cuinfo,"",@"SHT_NOTE"
	.sectionflags	@"SHF_NOTE_NV_CUINFO"
        /*0018*/ 	.short	0x0002
        /*001a*/ 	.short	0x0064
        /*001c*/ 	.short	0x0082
	.zero		2


//--------------------- .nv.info                  --------------------------
	.section	.nv.info,"",@"SHT_CUDA_INFO"
	.align	4


	//----- nvinfo : EIATTR_REGCOUNT
	.align		4
        /*0000*/ 	.byte	0x04, 0x2f
        /*0002*/ 	.short	(.L_1 - .L_0)
	.align		4
.L_0:
        /*0004*/ 	.word	index@(_Z13kernel_singlePiiiiiii)
        /*0008*/ 	.word	0x0000000e


	//----- nvinfo : EIATTR_FRAME_SIZE
	.align		4
.L_1:
        /*000c*/ 	.byte	0x04, 0x11
        /*000e*/ 	.short	(.L_3 - .L_2)
	.align		4
.L_2:
        /*0010*/ 	.word	index@(_Z13kernel_singlePiiiiiii)
        /*0014*/ 	.word	0x00000000


	//----- nvinfo : EIATTR_REGCOUNT
	.align		4
.L_3:
        /*0018*/ 	.byte	0x04, 0x2f
        /*001a*/ 	.short	(.L_5 - .L_4)
	.align		4
.L_4:
        /*001c*/ 	.word	index@(_Z15kernel_multiplePiiiiiiii)
        /*0020*/ 	.word	0x0000001e


	//----- nvinfo : EIATTR_FRAME_SIZE
	.align		4
.L_5:
        /*0024*/ 	.byte	0x04, 0x11
        /*0026*/ 	.short	(.L_7 - .L_6)
	.align		4
.L_6:
        /*0028*/ 	.word	index@(_Z15kernel_multiplePiiiiiiii)
        /*002c*/ 	.word	0x00000000


	//----- nvinfo : EIATTR_MIN_STACK_SIZE
	.align		4
.L_7:
        /*0030*/ 	.byte	0x04, 0x12
        /*0032*/ 	.short	(.L_9 - .L_8)
	.align		4
.L_8:
        /*0034*/ 	.word	index@(_Z15kernel_multiplePiiiiiiii)
        /*0038*/ 	.word	0x00000000


	//----- nvinfo : EIATTR_MIN_STACK_SIZE
	.align		4
.L_9:
        /*003c*/ 	.byte	0x04, 0x12
        /*003e*/ 	.short	(.L_11 - .L_10)
	.align		4
.L_10:
        /*0040*/ 	.word	index@(_Z13kernel_singlePiiiiiii)
        /*0044*/ 	.word	0x00000000
.L_11:


//--------------------- .nv.compat                --------------------------
	.section	.nv.compat,"",@"SHT_CUDA_COMPAT_INFO"
	.align	4
        /*0000*/ 	.byte	0x02, 0x09, 0x00, 0x00, 0x02, 0x02, 0x01, 0x00, 0x02, 0x05, 0x05, 0x00, 0x03, 0x07, 0x01, 0x01
        /*0010*/ 	.byte	0x02, 0x03, 0x00, 0x00, 0x02, 0x06, 0x01, 0x00, 0x04, 0x0b, 0x08, 0x00, 0x09, 0x00, 0x00, 0x00
        /*0020*/ 	.byte	0x00, 0x00, 0x00, 0x00


//--------------------- .nv.info._Z15kernel_multiplePiiiiiiii --------------------------
	.section	.nv.info._Z15kernel_multiplePiiiiiiii,"",@"SHT_CUDA_INFO"
	.sectionflags	@""
	.align	4


	//----- nvinfo : EIATTR_CUDA_API_VERSION
	.align		4
        /*0000*/ 	.byte	0x04, 0x37
        /*0002*/ 	.short	(.L_13 - .L_12)
.L_12:
        /*0004*/ 	.word	0x00000082


	//----- nvinfo : EIATTR_KPARAM_INFO
	.align		4
.L_13:
        /*0008*/ 	.byte	0x04, 0x17
        /*000a*/ 	.short	(.L_15 - .L_14)
.L_14:
        /*000c*/ 	.word	0x00000000
        /*0010*/ 	.short	0x0007
        /*0012*/ 	.short	0x0020
        /*0014*/ 	.byte	0x00, 0xf0, 0x11, 0x00


	//----- nvinfo : EIATTR_KPARAM_INFO
	.align		4
.L_15:
        /*0018*/ 	.byte	0x04, 0x17
        /*001a*/ 	.short	(.L_17 - .L_16)
.L_16:
        /*001c*/ 	.word	0x00000000
        /*0020*/ 	.short	0x0006
        /*0022*/ 	.short	0x001c
        /*0024*/ 	.byte	0x00, 0xf0, 0x11, 0x00


	//----- nvinfo : EIATTR_KPARAM_INFO
	.align		4
.L_17:
        /*0028*/ 	.byte	0x04, 0x17
        /*002a*/ 	.short	(.L_19 - .L_18)
.L_18:
        /*002c*/ 	.word	0x00000000
        /*0030*/ 	.short	0x0005
        /*0032*/ 	.short	0x0018
        /*0034*/ 	.byte	0x00, 0xf0, 0x11, 0x00


	//----- nvinfo : EIATTR_KPARAM_INFO
	.align		4
.L_19:
        /*0038*/ 	.byte	0x04, 0x17
        /*003a*/ 	.short	(.L_21 - .L_20)
.L_20:
        /*003c*/ 	.word	0x00000000
        /*0040*/ 	.short	0x0004
        /*0042*/ 	.short	0x0014
        /*0044*/ 	.byte	0x00, 0xf0, 0x11, 0x00


	//----- nvinfo : EIATTR_KPARAM_INFO
	.align		4
.L_21:
        /*0048*/ 	.byte	0x04, 0x17
        /*004a*/ 	.short	(.L_23 - .L_22)
.L_22:
        /*004c*/ 	.word	0x00000000
        /*0050*/ 	.short	0x0003
        /*0052*/ 	.short	0x0010
        /*0054*/ 	.byte	0x00, 0xf0, 0x11, 0x00


	//----- nvinfo : EIATTR_KPARAM_INFO
	.align		4
.L_23:
        /*0058*/ 	.byte	0x04, 0x17
        /*005a*/ 	.short	(.L_25 - .L_24)
.L_24:
        /*005c*/ 	.word	0x00000000
        /*0060*/ 	.short	0x0002
        /*0062*/ 	.short	0x000c
        /*0064*/ 	.byte	0x00, 0xf0, 0x11, 0x00


	//----- nvinfo : EIATTR_KPARAM_INFO
	.align		4
.L_25:
        /*0068*/ 	.byte	0x04, 0x17
        /*006a*/ 	.short	(.L_27 - .L_26)
.L_26:
        /*006c*/ 	.word	0x00000000
        /*0070*/ 	.short	0x0001
        /*0072*/ 	.short	0x0008
        /*0074*/ 	.byte	0x00, 0xf0, 0x11, 0x00


	//----- nvinfo : EIATTR_KPARAM_INFO
	.align		4
.L_27:
        /*0078*/ 	.byte	0x04, 0x17
        /*007a*/ 	.short	(.L_29 - .L_28)
.L_28:
        /*007c*/ 	.word	0x00000000
        /*0080*/ 	.short	0x0000
        /*0082*/ 	.short	0x0000
        /*0084*/ 	.byte	0x00, 0xf5, 0x21, 0x00


	//----- nvinfo : EIATTR_SPARSE_MMA_MASK
	.align		4
.L_29:
        /*0088*/ 	.byte	0x03, 0x50
        /*008a*/ 	.short	0x0000


	//----- nvinfo : EIATTR_MAXREG_COUNT
	.align		4
        /*008c*/ 	.byte	0x03, 0x1b
        /*008e*/ 	.short	0x00ff


	//----- nvinfo : EIATTR_NUM_BARRIERS
	.align		4
        /*0090*/ 	.byte	0x02, 0x4c
        /*0092*/ 	.byte	0x01
	.zero		1


	//----- nvinfo : EIATTR_MERCURY_ISA_VERSION
	.align		4
        /*0094*/ 	.byte	0x03, 0x5f
        /*0096*/ 	.short	0x0101


	//----- nvinfo : EIATTR_VRC_CTA_INIT_COUNT
	.align		4
        /*0098*/ 	.byte	0x02, 0x4a
	.zero		1
	.zero		1


	//----- nvinfo : EIATTR_EXIT_INSTR_OFFSETS
	.align		4
        /*009c*/ 	.byte	0x04, 0x1c
        /*009e*/ 	.short	(.L_31 - .L_30)


	//   ....[0]....
.L_30:
        /*00a0*/ 	.word	0x000002f0


	//   ....[1]....
        /*00a4*/ 	.word	0x00000870


	//----- nvinfo : EIATTR_CBANK_PARAM_SIZE
	.align		4
.L_31:
        /*00a8*/ 	.byte	0x03, 0x19
        /*00aa*/ 	.short	0x0024


	//----- nvinfo : EIATTR_PARAM_CBANK
	.align		4
        /*00ac*/ 	.byte	0x04, 0x0a
        /*00ae*/ 	.short	(.L_33 - .L_32)
	.align		4
.L_32:
        /*00b0*/ 	.word	index@(.nv.constant0._Z15kernel_multiplePiiiiiiii)
        /*00b4*/ 	.short	0x0380
        /*00b6*/ 	.short	0x0024


	//----- nvinfo : EIATTR_SW_WAR
	.align		4
.L_33:
        /*00b8*/ 	.byte	0x04, 0x36
        /*00ba*/ 	.short	(.L_35 - .L_34)
.L_34:
        /*00bc*/ 	.word	0x00000008
.L_35:


//--------------------- .nv.info._Z13kernel_singlePiiiiiii --------------------------
	.section	.nv.info._Z13kernel_singlePiiiiiii,"",@"SHT_CUDA_INFO"
	.sectionflags	@""
	.align	4


	//----- nvinfo : EIATTR_CUDA_API_VERSION
	.align		4
        /*0000*/ 	.byte	0x04, 0x37
        /*0002*/ 	.short	(.L_37 - .L_36)
.L_36:
        /*0004*/ 	.word	0x00000082


	//----- nvinfo : EIATTR_KPARAM_INFO
	.align		4
.L_37:
        /*0008*/ 	.byte	0x04, 0x17
        /*000a*/ 	.short	(.L_39 - .L_38)
.L_38:
        /*000c*/ 	.word	0x00000000
        /*0010*/ 	.short	0x0006
        /*0012*/ 	.short	0x001c
        /*0014*/ 	.byte	0x00, 0xf0, 0x11, 0x00


	//----- nvinfo : EIATTR_KPARAM_INFO
	.align		4
.L_39:
        /*0018*/ 	.byte	0x04, 0x17
        /*001a*/ 	.short	(.L_41 - .L_40)
.L_40:
        /*001c*/ 	.word	0x00000000
        /*0020*/ 	.short	0x0005
        /*0022*/ 	.short	0x0018
        /*0024*/ 	.byte	0x00, 0xf0, 0x11, 0x00


	//----- nvinfo : EIATTR_KPARAM_INFO
	.align		4
.L_41:
        /*0028*/ 	.byte	0x04, 0x17
        /*002a*/ 	.short	(.L_43 - .L_42)
.L_42:
        /*002c*/ 	.word	0x00000000
        /*0030*/ 	.short	0x0004
        /*0032*/ 	.short	0x0014
        /*0034*/ 	.byte	0x00, 0xf0, 0x11, 0x00


	//----- nvinfo : EIATTR_KPARAM_INFO
	.align		4
.L_43:
        /*0038*/ 	.byte	0x04, 0x17
        /*003a*/ 	.short	(.L_45 - .L_44)
.L_44:
        /*003c*/ 	.word	0x00000000
        /*0040*/ 	.short	0x0003
        /*0042*/ 	.short	0x0010
        /*0044*/ 	.byte	0x00, 0xf0, 0x11, 0x00


	//----- nvinfo : EIATTR_KPARAM_INFO
	.align		4
.L_45:
        /*0048*/ 	.byte	0x04, 0x17
        /*004a*/ 	.short	(.L_47 - .L_46)
.L_46:
        /*004c*/ 	.word	0x00000000
        /*0050*/ 	.short	0x0002
        /*0052*/ 	.short	0x000c
        /*0054*/ 	.byte	0x00, 0xf0, 0x11, 0x00


	//----- nvinfo : EIATTR_KPARAM_INFO
	.align		4
.L_47:
        /*0058*/ 	.byte	0x04, 0x17
        /*005a*/ 	.short	(.L_49 - .L_48)
.L_48:
        /*005c*/ 	.word	0x00000000
        /*0060*/ 	.short	0x0001
        /*0062*/ 	.short	0x0008
        /*0064*/ 	.byte	0x00, 0xf0, 0x11, 0x00


	//----- nvinfo : EIATTR_KPARAM_INFO
	.align		4
.L_49:
        /*0068*/ 	.byte	0x04, 0x17
        /*006a*/ 	.short	(.L_51 - .L_50)
.L_50:
        /*006c*/ 	.word	0x00000000
        /*0070*/ 	.short	0x0000
        /*0072*/ 	.short	0x0000
        /*0074*/ 	.byte	0x00, 0xf5, 0x21, 0x00


	//----- nvinfo : EIATTR_SPARSE_MMA_MASK
	.align		4
.L_51:
        /*0078*/ 	.byte	0x03, 0x50
        /*007a*/ 	.short	0x0000


	//----- nvinfo : EIATTR_MAXREG_COUNT
	.align		4
        /*007c*/ 	.byte	0x03, 0x1b
        /*007e*/ 	.short	0x00ff


	//----- nvinfo : EIATTR_MERCURY_ISA_VERSION
	.align		4
        /*0080*/ 	.byte	0x03, 0x5f
        /*0082*/ 	.short	0x0101


	//----- nvinfo : EIATTR_VRC_CTA_INIT_COUNT
	.align		4
        /*0084*/ 	.byte	0x02, 0x4a
	.zero		1
	.zero		1


	//----- nvinfo : EIATTR_EXIT_INSTR_OFFSETS
	.align		4
        /*0088*/ 	.byte	0x04, 0x1c
        /*008a*/ 	.short	(.L_53 - .L_52)


	//   ....[0]....
.L_52:
        /*008c*/ 	.word	0x00000100


	//   ....[1]....
        /*0090*/ 	.word	0x00000200


	//----- nvinfo : EIATTR_CBANK_PARAM_SIZE
	.align		4
.L_53:
        /*0094*/ 	.byte	0x03, 0x19
        /*0096*/ 	.short	0x0020


	//----- nvinfo : EIATTR_PARAM_CBANK
	.align		4
        /*0098*/ 	.byte	0x04, 0x0a
        /*009a*/ 	.short	(.L_55 - .L_54)
	.align		4
.L_54:
        /*009c*/ 	.word	index@(.nv.constant0._Z13kernel_singlePiiiiiii)
        /*00a0*/ 	.short	0x0380
        /*00a2*/ 	.short	0x0020


	//----- nvinfo : EIATTR_SW_WAR
	.align		4
.L_55:
        /*00a4*/ 	.byte	0x04, 0x36
        /*00a6*/ 	.short	(.L_57 - .L_56)
.L_56:
        /*00a8*/ 	.word	0x00000008
.L_57:


//--------------------- .nv.callgraph             --------------------------
	.section	.nv.callgraph,"",@"SHT_CUDA_CALLGRAPH"
	.align	4
	.sectionentsize	8
	.align		4
        /*0000*/ 	.word	0x00000000
	.align		4
        /*0004*/ 	.word	0xffffffff
	.align		4
        /*0008*/ 	.word	0x00000000
	.align		4
        /*000c*/ 	.word	0xfffffffe
	.align		4
        /*0010*/ 	.word	0x00000000
	.align		4
        /*0014*/ 	.word	0xfffffffd
	.align		4
        /*0018*/ 	.word	0x00000000
	.align		4
        /*001c*/ 	.word	0xfffffffc


//--------------------- .text._Z15kernel_multiplePiiiiiiii --------------------------
	.section	.text._Z15kernel_multiplePiiiiiiii,"ax",@progbits
	.align	128
        .global         _Z15kernel_multiplePiiiiiiii
        .type           _Z15kernel_multiplePiiiiiiii,@function
        .size           _Z15kernel_multiplePiiiiiiii,(.L_x_7 - _Z15kernel_multiplePiiiiiiii)
        .other          _Z15kernel_multiplePiiiiiiii,@"STO_CUDA_ENTRY STV_DEFAULT"
_Z15kernel_multiplePiiiiiiii:
.text._Z15kernel_multiplePiiiiiiii:
[----:B------:R-:W-:Y:S01]  /*0000*/  LDC R1, c[0x0][0x37c] ;  /* 0x0000df00ff017b82 */ /* 0x000fe20000000800 */
[----:B------:R-:W0:Y:S01]  /*0010*/  S2R R2, SR_CTAID.X ;  /* 0x0000000000027919 */ /* 0x000e220000002500 */
[----:B------:R-:W0:Y:S01]  /*0020*/  LDCU UR4, c[0x0][0x360] ;  /* 0x00006c00ff0477ac */ /* 0x000e220008000800 */
[----:B------:R-:W0:Y:S01]  /*0030*/  S2R R15, SR_TID.X ;  /* 0x00000000000f7919 */ /* 0x000e220000002100 */
[----:B------:R-:W1:Y:S01]  /*0040*/  LDCU UR5, c[0x0][0x364] ;  /* 0x00006c80ff0577ac */ /* 0x000e620008000800 */
[----:B------:R-:W2:Y:S01]  /*0050*/  S2R R0, SR_TID.Y ;  /* 0x0000000000007919 */ /* 0x000ea20000002200 */
[----:B------:R-:W3:Y:S01]  /*0060*/  LDCU UR7, c[0x0][0x39c] ;  /* 0x00007380ff0777ac */ /* 0x000ee20008000800 */
[----:B------:R-:W1:Y:S01]  /*0070*/  S2R R3, SR_CTAID.Y ;  /* 0x0000000000037919 */ /* 0x000e620000002600 */
[----:B------:R-:W4:Y:S01]  /*0080*/  LDCU.64 UR10, c[0x0][0x388] ;  /* 0x00007100ff0a77ac */ /* 0x000f220008000a00 */
[----:B------:R-:W5:Y:S01]  /*0090*/  LDCU UR6, c[0x0][0x390] ;  /* 0x00007200ff0677ac */ /* 0x000f620008000800 */
[----:B------:R-:W5:Y:S01]  /*00a0*/  LDCU.64 UR8, c[0x0][0x358] ;  /* 0x00006b00ff0877ac */ /* 0x000f620008000a00 */
[----:B------:R-:W5:Y:S01]  /*00b0*/  LDCU UR12, c[0x0][0x394] ;  /* 0x00007280ff0c77ac */ /* 0x000f620008000800 */
[----:B0-----:R-:W-:-:S02]  /*00c0*/  IMAD R2, R2, UR4, R15 ;  /* 0x0000000402027c24 */ /* 0x001fc4000f8e020f */
[----:B---3--:R-:W-:Y:S02]  /*00d0*/  VIADD R8, R15, UR7 ;  /* 0x000000070f087c36 */ /* 0x008fe40008000000 */
[----:B--2---:R-:W-:Y:S02]  /*00e0*/  VIADD R9, R0, UR7 ;  /* 0x0000000700097c36 */ /* 0x004fe40008000000 */
[----:B----4-:R-:W-:Y:S02]  /*00f0*/  VIADD R6, R2, UR11 ;  /* 0x0000000b02067c36 */ /* 0x010fe40008000000 */
[----:B-1----:R-:W-:Y:S01]  /*0100*/  IMAD R3, R3, UR5, R0 ;  /* 0x0000000503037c24 */ /* 0x002fe2000f8e0200 */
[----:B------:R-:W-:Y:S01]  /*0110*/  UMOV UR4, 0x400 ;  /* 0x0000040000047882 */ /* 0x000fe20000000000 */
[----:B------:R-:W0:Y:S01]  /*0120*/  LDCU UR11, c[0x0][0x398] ;  /* 0x00007300ff0b77ac */ /* 0x000e220008000800 */
[----:B------:R-:W-:Y:S01]  /*0130*/  VIMNMX R2, PT, PT, R6, R9, !PT ;  /* 0x0000000906027248 */ /* 0x000fe20007fe0100 */
[----:B-----5:R-:W-:-:S03]  /*0140*/  VIADD R7, R3, UR6 ;  /* 0x0000000603077c36 */ /* 0x020fc60008000000 */
[----:B------:R-:W-:Y:S02]  /*0150*/  ISETP.GE.AND P0, PT, R2, UR10, PT ;  /* 0x0000000a02007c0c */ /* 0x000fe4000bf06270 */
[----:B------:R-:W-:-:S04]  /*0160*/  VIMNMX R3, PT, PT, R7, R8, !PT ;  /* 0x0000000807037248 */ /* 0x000fc80007fe0100 */
[----:B------:R-:W-:-:S07]  /*0170*/  ISETP.GE.AND P1, PT, R3, UR10, PT ;  /* 0x0000000a03007c0c */ /* 0x000fce000bf26270 */
[----:B------:R-:W1:Y:S01]  /*0180*/  @!P0 LDC.64 R2, c[0x0][0x380] ;  /* 0x0000e000ff028b82 */ /* 0x000e620000000a00 */
[----:B------:R-:W-:-:S05]  /*0190*/  @!P0 IMAD R9, R6, UR10, R9 ;  /* 0x0000000a06098c24 */ /* 0x000fca000f8e0209 */
[----:B------:R-:W-:Y:S02]  /*01a0*/  @!P1 IMAD R11, R8, UR10, R7 ;  /* 0x0000000a080b9c24 */ /* 0x000fe4000f8e0207 */
[----:B------:R-:W2:Y:S01]  /*01b0*/  @!P1 LDC.64 R4, c[0x0][0x380] ;  /* 0x0000e000ff049b82 */ /* 0x000ea20000000a00 */
[----:B------:R-:W-:Y:S02]  /*01c0*/  IMAD.MOV.U32 R8, RZ, RZ, 0x3fffffff ;  /* 0x3fffffffff087424 */ /* 0x000fe400078e00ff */
[----:B-1----:R-:W-:-:S04]  /*01d0*/  @!P0 IMAD.WIDE R2, R9, 0x4, R2 ;  /* 0x0000000409028825 */ /* 0x002fc800078e0202 */
[----:B------:R-:W-:Y:S01]  /*01e0*/  IMAD.MOV.U32 R9, RZ, RZ, 0x3fffffff ;  /* 0x3fffffffff097424 */ /* 0x000fe200078e00ff */
[----:B------:R1:W3:Y:S01]  /*01f0*/  @!P0 LDG.E R8, desc[UR8][R2.64] ;  /* 0x0000000802088981 */ /* 0x0002e2000c1e1900 */
[----:B--2---:R-:W-:-:S05]  /*0200*/  @!P1 IMAD.WIDE R4, R11, 0x4, R4 ;  /* 0x000000040b049825 */ /* 0x004fca00078e0204 */
[----:B------:R-:W2:Y:S01]  /*0210*/  @!P1 LDG.E R9, desc[UR8][R4.64] ;  /* 0x0000000804099981 */ /* 0x000ea2000c1e1900 */
[----:B------:R-:W4:Y:S01]  /*0220*/  S2UR UR6, SR_CgaCtaId ;  /* 0x00000000000679c3 */ /* 0x000f220000008800 */
[----:B------:R-:W-:Y:S02]  /*0230*/  UIADD3 UR5, UPT, UPT, UR4, 0x1000, URZ ;  /* 0x0000100004057890 */ /* 0x000fe4000fffe0ff */
[----:B----4-:R-:W-:Y:S02]  /*0240*/  ULEA UR4, UR6, UR4, 0x18 ;  /* 0x0000000406047291 */ /* 0x010fe4000f8ec0ff */
[----:B------:R-:W-:-:S04]  /*0250*/  ULEA UR5, UR6, UR5, 0x18 ;  /* 0x0000000506057291 */ /* 0x000fc8000f8ec0ff */
[C---:B------:R-:W-:Y:S02]  /*0260*/  LEA R13, R15.reuse, UR4, 0x7 ;  /* 0x000000040f0d7c11 */ /* 0x040fe4000f8e38ff */
[----:B------:R-:W-:-:S03]  /*0270*/  LEA R11, R15, UR5, 0x7 ;  /* 0x000000050f0b7c11 */ /* 0x000fc6000f8e38ff */
[C---:B-1----:R-:W-:Y:S02]  /*0280*/  IMAD R3, R0.reuse, 0x4, R13 ;  /* 0x0000000400037824 */ /* 0x042fe400078e020d */
[----:B------:R-:W-:Y:S01]  /*0290*/  IMAD R2, R0, 0x4, R11 ;  /* 0x0000000400027824 */ /* 0x000fe200078e020b */
[----:B0-----:R-:W-:-:S04]  /*02a0*/  ISETP.GE.AND P0, PT, R7, UR11, PT ;  /* 0x0000000b07007c0c */ /* 0x001fc8000bf06270 */
[----:B------:R-:W-:Y:S01]  /*02b0*/  ISETP.GE.OR P0, PT, R6, UR12, P0 ;  /* 0x0000000c06007c0c */ /* 0x000fe20008706670 */
[----:B---3--:R0:W-:Y:S04]  /*02c0*/  STS [R3], R8 ;  /* 0x0000000803007388 */ /* 0x0081e80000000800 */
[----:B--2---:R0:W-:Y:S01]  /*02d0*/  STS [R2], R9 ;  /* 0x0000000902007388 */ /* 0x0041e20000000800 */
[----:B------:R-:W-:Y:S07]  /*02e0*/  BAR.SYNC.DEFER_BLOCKING 0x0 ;  /* 0x0000000000007b1d */ /* 0x000fee0000010000 */
[----:B------:R-:W-:Y:S05]  /*02f0*/  @P0 EXIT ;  /* 0x000000000000094d */ /* 0x000fea0003800000 */
[----:B0-----:R-:W0:Y:S01]  /*0300*/  LDC.64 R2, c[0x0][0x380] ;  /* 0x0000e000ff027b82 */ /* 0x001e220000000a00 */
[----:B------:R-:W-:-:S07]  /*0310*/  IMAD R7, R6, UR10, R7 ;  /* 0x0000000a06077c24 */ /* 0x000fce000f8e0207 */
[----:B------:R-:W1:Y:S01]  /*0320*/  LDC R4, c[0x0][0x3a0] ;  /* 0x0000e800ff047b82 */ /* 0x000e620000000800 */
[----:B0-----:R-:W-:-:S05]  /*0330*/  IMAD.WIDE R2, R7, 0x4, R2 ;  /* 0x0000000407027825 */ /* 0x001fca00078e0202 */
[----:B------:R0:W5:Y:S01]  /*0340*/  LDG.E R17, desc[UR8][R2.64] ;  /* 0x0000000802117981 */ /* 0x000162000c1e1900 */
[----:B-1----:R-:W-:-:S13]  /*0350*/  ISETP.LE.AND P0, PT, R4, UR7, PT ;  /* 0x0000000704007c0c */ /* 0x002fda000bf03270 */
[----:B0-----:R-:W-:Y:S05]  /*0360*/  @P0 BRA `(.L_x_0) ;  /* 0x00000004003c0947 */ /* 0x001fea0003800000 */
[----:B------:R-:W0:Y:S01]  /*0370*/  LDC R14, c[0x0][0x39c] ;  /* 0x0000e700ff0e7b82 */ /* 0x000e220000000800 */
[C---:B------:R-:W-:Y:S01]  /*0380*/  VIADD R12, R4.reuse, -UR7 ;  /* 0x80000007040c7c36 */ /* 0x040fe20008000000 */
[----:B------:R-:W-:-:S04]  /*0390*/  IADD3 R4, PT, PT, -R4, UR7, RZ ;  /* 0x0000000704047c10 */ /* 0x000fc8000fffe1ff */
[----:B------:R-:W-:Y:S02]  /*03a0*/  ISETP.GT.U32.AND P1, PT, R4, -0x8, PT ;  /* 0xfffffff80400780c */ /* 0x000fe40003f24070 */
[----:B------:R-:W-:-:S04]  /*03b0*/  LOP3.LUT R25, R12, 0x7, RZ, 0xc0, !PT ;  /* 0x000000070c197812 */ /* 0x000fc800078ec0ff */
[----:B------:R-:W-:-:S07]  /*03c0*/  ISETP.NE.AND P0, PT, R25, RZ, PT ;  /* 0x000000ff1900720c */ /* 0x000fce0003f05270 */
[----:B------:R-:W-:Y:S06]  /*03d0*/  @P1 BRA `(.L_x_1) ;  /* 0x0000000000741947 */ /* 0x000fec0003800000 */
[----:B------:R-:W-:Y:S01]  /*03e0*/  LEA R16, R0, UR5, 0x2 ;  /* 0x0000000500107c11 */ /* 0x000fe2000f8e10ff */
[----:B------:R-:W-:Y:S01]  /*03f0*/  VIADD R15, R13, 0x10 ;  /* 0x000000100d0f7836 */ /* 0x000fe20000000000 */
[----:B------:R-:W-:-:S03]  /*0400*/  LOP3.LUT R18, R12, 0xfffffff8, RZ, 0xc0, !PT ;  /* 0xfffffff80c127812 */ /* 0x000fc600078ec0ff */
[----:B------:R-:W-:Y:S02]  /*0410*/  VIADD R16, R16, 0x200 ;  /* 0x0000020010107836 */ /* 0x000fe40000000000 */
[----:B------:R-:W-:-:S07]  /*0420*/  IMAD.MOV R18, RZ, RZ, -R18 ;  /* 0x000000ffff127224 */ /* 0x000fce00078e0a12 */
.L_x_2:
[----:B------:R-:W-:Y:S01]  /*0430*/  LDS R23, [R16+-0x200] ;  /* 0xfffe000010177984 */ /* 0x000fe20000000800 */
[----:B------:R-:W-:Y:S02]  /*0440*/  VIADD R18, R18, 0x8 ;  /* 0x0000000812127836 */ /* 0x000fe40000000000 */
[----:B0-----:R-:W-:Y:S01]  /*0450*/  VIADD R14, R14, 0x8 ;  /* 0x000000080e0e7836 */ /* 0x001fe20000000000 */
[----:B------:R-:W0:Y:S02]  /*0460*/  LDS.128 R4, [R15+-0x10] ;  /* 0xfffff0000f047984 */ /* 0x000e240000000c00 */
[----:B------:R-:W-:Y:S02]  /*0470*/  ISETP.NE.AND P1, PT, R18, RZ, PT ;  /* 0x000000ff1200720c */ /* 0x000fe40003f25270 */
[----:B------:R-:W1:Y:S04]  /*0480*/  LDS R26, [R16+-0x180] ;  /* 0xfffe8000101a7984 */ /* 0x000e680000000800 */
[----:B------:R-:W2:Y:S04]  /*0490*/  LDS R27, [R16+-0x100] ;  /* 0xffff0000101b7984 */ /* 0x000ea80000000800 */
[----:B------:R-:W3:Y:S04]  /*04a0*/  LDS R22, [R16+-0x80] ;  /* 0xffff800010167984 */ /* 0x000ee80000000800 */
[----:B------:R-:W-:Y:S04]  /*04b0*/  LDS R21, [R16] ;  /* 0x0000000010157984 */ /* 0x000fe80000000800 */
[----:B------:R4:W3:Y:S04]  /*04c0*/  LDS.128 R8, [R15] ;  /* 0x000000000f087984 */ /* 0x0008e80000000c00 */
[----:B------:R-:W3:Y:S04]  /*04d0*/  LDS R20, [R16+0x80] ;  /* 0x0000800010147984 */ /* 0x000ee80000000800 */
[----:B------:R-:W3:Y:S01]  /*04e0*/  LDS R19, [R16+0x100] ;  /* 0x0001000010137984 */ /* 0x000ee20000000800 */
[----:B----4-:R-:W-:Y:S01]  /*04f0*/  VIADD R15, R15, 0x20 ;  /* 0x000000200f0f7836 */ /* 0x010fe20000000000 */
[----:B0----5:R-:W-:-:S02]  /*0500*/  VIADDMNMX R24, R23, R4, R17, PT ;  /* 0x0000000417187246 */ /* 0x021fc40003800111 */
[----:B------:R0:W4:Y:S02]  /*0510*/  LDS R4, [R16+0x180] ;  /* 0x0001800010047984 */ /* 0x0001240000000800 */
[----:B-1----:R-:W-:-:S04]  /*0520*/  VIADDMNMX R5, R26, R5, R24, PT ;  /* 0x000000051a057246 */ /* 0x002fc80003800118 */
[----:B--2---:R-:W-:Y:S01]  /*0530*/  VIADDMNMX R5, R27, R6, R5, PT ;  /* 0x000000061b057246 */ /* 0x004fe20003800105 */
[----:B0-----:R-:W-:-:S03]  /*0540*/  VIADD R16, R16, 0x400 ;  /* 0x0000040010107836 */ /* 0x001fc60000000000 */
[----:B---3--:R-:W-:-:S04]  /*0550*/  VIADDMNMX R5, R22, R7, R5, PT ;  /* 0x0000000716057246 */ /* 0x008fc80003800105 */
[----:B------:R-:W-:-:S04]  /*0560*/  VIADDMNMX R5, R21, R8, R5, PT ;  /* 0x0000000815057246 */ /* 0x000fc80003800105 */
[----:B------:R-:W-:-:S04]  /*0570*/  VIADDMNMX R5, R20, R9, R5, PT ;  /* 0x0000000914057246 */ /* 0x000fc80003800105 */
[----:B------:R-:W-:-:S04]  /*0580*/  VIADDMNMX R5, R19, R10, R5, PT ;  /* 0x0000000a13057246 */ /* 0x000fc80003800105 */
[----:B----4-:R-:W-:Y:S01]  /*0590*/  VIADDMNMX R17, R4, R11, R5, PT ;  /* 0x0000000b04117246 */ /* 0x010fe20003800105 */
[----:B------:R-:W-:Y:S06]  /*05a0*/  @P1 BRA `(.L_x_2) ;  /* 0xfffffffc00a01947 */ /* 0x000fec000383ffff */
.L_x_1:
[----:B------:R-:W-:Y:S05]  /*05b0*/  @!P0 BRA `(.L_x_0) ;  /* 0x0000000000a88947 */ /* 0x000fea0003800000 */
[----:B------:R-:W-:Y:S02]  /*05c0*/  ISETP.GE.U32.AND P0, PT, R25, 0x4, PT ;  /* 0x000000041900780c */ /* 0x000fe40003f06070 */
[----:B------:R-:W-:Y:S02]  /*05d0*/  LOP3.LUT R18, R12, 0x3, RZ, 0xc0, !PT ;  /* 0x000000030c127812 */ /* 0x000fe400078ec0ff */
[----:B------:R-:W-:Y:S02]  /*05e0*/  LEA R0, R0, UR5, 0x2 ;  /* 0x0000000500007c11 */ /* 0x000fe4000f8e10ff */
[----:B------:R-:W-:-:S07]  /*05f0*/  ISETP.NE.AND P1, PT, R18, RZ, PT ;  /* 0x000000ff1200720c */ /* 0x000fce0003f25270 */
[----:B------:R-:W-:Y:S06]  /*0600*/  @!P0 BRA `(.L_x_3) ;  /* 0x0000000000408947 */ /* 0x000fec0003800000 */
[C---:B0-----:R-:W-:Y:S02]  /*0610*/  VIADD R4, R14.reuse, -UR7 ;  /* 0x800000070e047c36 */ /* 0x041fe40008000000 */
[----:B------:R-:W-:Y:S02]  /*0620*/  VIADD R14, R14, 0x4 ;  /* 0x000000040e0e7836 */ /* 0x000fe40000000000 */
[C---:B------:R-:W-:Y:S02]  /*0630*/  IMAD R5, R4.reuse, 0x4, R13 ;  /* 0x0000000404057824 */ /* 0x040fe400078e020d */
[----:B------:R-:W-:-:S03]  /*0640*/  IMAD R6, R4, 0x80, R0 ;  /* 0x0000008004067824 */ /* 0x000fc600078e0200 */
[----:B------:R-:W-:Y:S04]  /*0650*/  LDS R4, [R5] ;  /* 0x0000000005047984 */ /* 0x000fe80000000800 */
[----:B------:R-:W0:Y:S04]  /*0660*/  LDS R7, [R6] ;  /* 0x0000000006077984 */ /* 0x000e280000000800 */
[----:B------:R-:W-:Y:S04]  /*0670*/  LDS R9, [R5+0x4] ;  /* 0x0000040005097984 */ /* 0x000fe80000000800 */
[----:B------:R-:W1:Y:S04]  /*0680*/  LDS R8, [R6+0x80] ;  /* 0x0000800006087984 */ /* 0x000e680000000800 */
[----:B------:R-:W-:Y:S04]  /*0690*/  LDS R11, [R5+0x8] ;  /* 0x00000800050b7984 */ /* 0x000fe80000000800 */
[----:B------:R-:W2:Y:S04]  /*06a0*/  LDS R10, [R6+0x100] ;  /* 0x00010000060a7984 */ /* 0x000ea80000000800 */
[----:B------:R-:W-:Y:S04]  /*06b0*/  LDS R15, [R5+0xc] ;  /* 0x00000c00050f7984 */ /* 0x000fe80000000800 */
[----:B------:R-:W3:Y:S01]  /*06c0*/  LDS R16, [R6+0x180] ;  /* 0x0001800006107984 */ /* 0x000ee20000000800 */
[----:B0----5:R-:W-:-:S04]  /*06d0*/  VIADDMNMX R4, R7, R4, R17, PT ;  /* 0x0000000407047246 */ /* 0x021fc80003800111 */
[----:B-1----:R-:W-:-:S04]  /*06e0*/  VIADDMNMX R4, R8, R9, R4, PT ;  /* 0x0000000908047246 */ /* 0x002fc80003800104 */
[----:B--2---:R-:W-:-:S04]  /*06f0*/  VIADDMNMX R4, R10, R11, R4, PT ;  /* 0x0000000b0a047246 */ /* 0x004fc80003800104 */
[----:B---3--:R-:W-:-:S07]  /*0700*/  VIADDMNMX R17, R16, R15, R4, PT ;  /* 0x0000000f10117246 */ /* 0x008fce0003800104 */
.L_x_3:
[----:B------:R-:W-:Y:S05]  /*0710*/  @!P1 BRA `(.L_x_0) ;  /* 0x0000000000509947 */ /* 0x000fea0003800000 */
[----:B------:R-:W-:Y:S02]  /*0720*/  ISETP.NE.AND P0, PT, R18, 0x1, PT ;  /* 0x000000011200780c */ /* 0x000fe40003f05270 */
[----:B------:R-:W-:-:S04]  /*0730*/  LOP3.LUT R12, R12, 0x1, RZ, 0xc0, !PT ;  /* 0x000000010c0c7812 */ /* 0x000fc800078ec0ff */
[----:B------:R-:W-:-:S07]  /*0740*/  ISETP.NE.U32.AND P1, PT, R12, 0x1, PT ;  /* 0x000000010c00780c */ /* 0x000fce0003f25070 */
        /* <DEDUP_REMOVED lines=8> */
[----:B------:R-:W1:Y:S01]  /*07d0*/  LDS R8, [R6+0x80] ;  /* 0x0000800006087984 */ /* 0x000e620000000800 */
[----:B0----5:R-:W-:-:S04]  /*07e0*/  VIADDMNMX R4, R7, R4, R17, PT ;  /* 0x0000000407047246 */ /* 0x021fc80003800111 */
[----:B-1----:R-:W-:-:S07]  /*07f0*/  VIADDMNMX R17, R8, R9, R4, PT ;  /* 0x0000000908117246 */ /* 0x002fce0003800104 */
.L_x_4:
[----:B0-----:R-:W-:-:S04]  /*0800*/  @!P1 VIADD R14, R14, -UR7 ;  /* 0x800000070e0e9c36 */ /* 0x001fc80008000000 */
[C---:B------:R-:W-:Y:S02]  /*0810*/  @!P1 IMAD R13, R14.reuse, 0x4, R13 ;  /* 0x000000040e0d9824 */ /* 0x040fe400078e020d */
[----:B------:R-:W-:-:S03]  /*0820*/  @!P1 IMAD R14, R14, 0x80, R0 ;  /* 0x000000800e0e9824 */ /* 0x000fc600078e0200 */
[----:B------:R-:W-:Y:S04]  /*0830*/  @!P1 LDS R0, [R13] ;  /* 0x000000000d009984 */ /* 0x000fe80000000800 */
[----:B------:R-:W0:Y:S02]  /*0840*/  @!P1 LDS R14, [R14] ;  /* 0x000000000e0e9984 */ /* 0x000e240000000800 */
[----:B0----5:R-:W-:-:S07]  /*0850*/  @!P1 VIADDMNMX R17, R14, R0, R17, PT ;  /* 0x000000000e119246 */ /* 0x021fce0003800111 */
.L_x_0:
[----:B-----5:R-:W-:Y:S01]  /*0860*/  STG.E desc[UR8][R2.64], R17 ;  /* 0x0000001102007986 */ /* 0x020fe2000c101908 */
[----:B------:R-:W-:Y:S05]  /*0870*/  EXIT ;  /* 0x000000000000794d */ /* 0x000fea0003800000 */
.L_x_5:
[----:B------:R-:W-:-:S00]  /*0880*/  BRA `(.L_x_5) ;  /* 0xfffffffc00fc7947 */ /* 0x000fc0000383ffff */
[----:B------:R-:W-:-:S00]  /*0890*/  NOP ;  /* 0x0000000000007918 */ /* 0x000fc00000000000 */
        /* <DEDUP_REMOVED lines=14> */
.L_x_7:


//--------------------- .text._Z13kernel_singlePiiiiiii --------------------------
	.section	.text._Z13kernel_singlePiiiiiii,"ax",@progbits
	.align	128
        .global         _Z13kernel_singlePiiiiiii
        .type           _Z13kernel_singlePiiiiiii,@function
        .size           _Z13kernel_singlePiiiiiii,(.L_x_8 - _Z13kernel_singlePiiiiiii)
        .other          _Z13kernel_singlePiiiiiii,@"STO_CUDA_ENTRY STV_DEFAULT"
_Z13kernel_singlePiiiiiii:
.text._Z13kernel_singlePiiiiiii:
[----:B------:R-:W-:Y:S01]  /*0000*/  LDC R1, c[0x0][0x37c] ;  /* 0x0000df00ff017b82 */ /* 0x000fe20000000800 */
[----:B------:R-:W0:Y:S01]  /*0010*/  S2R R2, SR_CTAID.Y ;  /* 0x0000000000027919 */ /* 0x000e220000002600 */
[----:B------:R-:W1:Y:S01]  /*0020*/  LDCU UR4, c[0x0][0x360] ;  /* 0x00006c00ff0477ac */ /* 0x000e620008000800 */
[----:B------:R-:W0:Y:S01]  /*0030*/  S2R R5, SR_TID.Y ;  /* 0x0000000000057919 */ /* 0x000e220000002200 */
[----:B------:R-:W0:Y:S01]  /*0040*/  LDCU UR5, c[0x0][0x364] ;  /* 0x00006c80ff0577ac */ /* 0x000e220008000800 */
[----:B------:R-:W1:Y:S01]  /*0050*/  S2R R0, SR_CTAID.X ;  /* 0x0000000000007919 */ /* 0x000e620000002500 */
[----:B------:R-:W2:Y:S01]  /*0060*/  LDCU.64 UR8, c[0x0][0x390] ;  /* 0x00007200ff0877ac */ /* 0x000ea20008000a00 */
[----:B------:R-:W1:Y:S01]  /*0070*/  S2R R3, SR_TID.X ;  /* 0x0000000000037919 */ /* 0x000e620000002100 */
[----:B------:R-:W3:Y:S01]  /*0080*/  LDCU UR6, c[0x0][0x38c] ;  /* 0x00007180ff0677ac */ /* 0x000ee20008000800 */
[----:B------:R-:W4:Y:S01]  /*0090*/  LDCU UR7, c[0x0][0x398] ;  /* 0x00007300ff0777ac */ /* 0x000f220008000800 */
[----:B0-----:R-:W-:-:S05]  /*00a0*/  IMAD R2, R2, UR5, R5 ;  /* 0x0000000502027c24 */ /* 0x001fca000f8e0205 */
[----:B--2---:R-:W-:Y:S01]  /*00b0*/  IADD3 R5, PT, PT, R2, UR8, RZ ;  /* 0x0000000802057c10 */ /* 0x004fe2000fffe0ff */
[----:B-1----:R-:W-:-:S03]  /*00c0*/  IMAD R0, R0, UR4, R3 ;  /* 0x0000000400007c24 */ /* 0x002fc6000f8e0203 */
[----:B----4-:R-:W-:Y:S02]  /*00d0*/  ISETP.GE.AND P0, PT, R5, UR7, PT ;  /* 0x0000000705007c0c */ /* 0x010fe4000bf06270 */
[----:B---3--:R-:W-:-:S04]  /*00e0*/  IADD3 R0, PT, PT, R0, UR6, RZ ;  /* 0x0000000600007c10 */ /* 0x008fc8000fffe0ff */
[----:B------:R-:W-:-:S13]  /*00f0*/  ISETP.GE.OR P0, PT, R0, UR9, P0 ;  /* 0x0000000900007c0c */ /* 0x000fda0008706670 */
[----:B------:R-:W-:Y:S05]  /*0100*/  @P0 EXIT ;  /* 0x000000000000094d */ /* 0x000fea0003800000 */
[----:B------:R-:W0:Y:S01]  /*0110*/  LDC R11, c[0x0][0x39c] ;  /* 0x0000e700ff0b7b82 */ /* 0x000e220000000800 */
[----:B------:R-:W1:Y:S01]  /*0120*/  LDCU UR6, c[0x0][0x388] ;  /* 0x00007100ff0677ac */ /* 0x000e620008000800 */
[----:B------:R-:W2:Y:S06]  /*0130*/  LDCU.64 UR4, c[0x0][0x358] ;  /* 0x00006b00ff0477ac */ /* 0x000eac0008000a00 */
[----:B------:R-:W3:Y:S01]  /*0140*/  LDC.64 R2, c[0x0][0x380] ;  /* 0x0000e000ff027b82 */ /* 0x000ee20000000a00 */
[C---:B-1----:R-:W-:Y:S02]  /*0150*/  IMAD R9, R0.reuse, UR6, R5 ;  /* 0x0000000600097c24 */ /* 0x042fe4000f8e0205 */
[----:B0-----:R-:W-:-:S02]  /*0160*/  IMAD R7, R0, UR6, R11 ;  /* 0x0000000600077c24 */ /* 0x001fc4000f8e020b */
[----:B------:R-:W-:Y:S02]  /*0170*/  IMAD R11, R11, UR6, R5 ;  /* 0x000000060b0b7c24 */ /* 0x000fe4000f8e0205 */
[----:B---3--:R-:W-:-:S04]  /*0180*/  IMAD.WIDE R4, R7, 0x4, R2 ;  /* 0x0000000407047825 */ /* 0x008fc800078e0202 */
[--C-:B------:R-:W-:Y:S02]  /*0190*/  IMAD.WIDE R6, R11, 0x4, R2.reuse ;  /* 0x000000040b067825 */ /* 0x100fe400078e0202 */
[----:B--2---:R-:W2:Y:S02]  /*01a0*/  LDG.E R5, desc[UR4][R4.64] ;  /* 0x0000000404057981 */ /* 0x004ea4000c1e1900 */
[----:B------:R-:W-:Y:S02]  /*01b0*/  IMAD.WIDE R2, R9, 0x4, R2 ;  /* 0x0000000409027825 */ /* 0x000fe400078e0202 */
[----:B------:R-:W2:Y:S04]  /*01c0*/  LDG.E R6, desc[UR4][R6.64] ;  /* 0x0000000406067981 */ /* 0x000ea8000c1e1900 */
[----:B------:R-:W2:Y:S02]  /*01d0*/  LDG.E R0, desc[UR4][R2.64] ;  /* 0x0000000402007981 */ /* 0x000ea4000c1e1900 */
[----:B--2---:R-:W-:-:S05]  /*01e0*/  VIADDMNMX R9, R6, R5, R0, PT ;  /* 0x0000000506097246 */ /* 0x004fca0003800100 */
[----:B------:R-:W-:Y:S01]  /*01f0*/  STG.E desc[UR4][R2.64], R9 ;  /* 0x0000000902007986 */ /* 0x000fe2000c101904 */
[----:B------:R-:W-:Y:S05]  /*0200*/  EXIT ;  /* 0x000000000000794d */ /* 0x000fea0003800000 */
.L_x_6:
        /* <DEDUP_REMOVED lines=15> */
.L_x_8:


//--------------------- .nv.shared._Z15kernel_multiplePiiiiiiii --------------------------
	.section	.nv.shared._Z15kernel_multiplePiiiiiiii,"aw",@nobits
	.sectionflags	@""
	.align	4
.nv.shared._Z15kernel_multiplePiiiiiiii:
	.zero		9216


//--------------------- .nv.shared.reserved.0     --------------------------
	.section	.nv.shared.reserved.0,"aw",@nobits
	.weak		__nv_reservedSMEM_offset_0_alias
	.size		__nv_reservedSMEM_offset_0_alias, 0, 64
	.other		__nv_reservedSMEM_offset_0_alias,@"STO_CUDA_RESERVED_SHARED STV_DEFAULT"
__nv_reservedSMEM_offset_0_alias:
	.zero		0
	.zero		64


//--------------------- .nv.constant0._Z15kernel_multiplePiiiiiiii --------------------------
	.section	.nv.constant0._Z15kernel_multiplePiiiiiiii,"a",@progbits
	.sectionflags	@""
	.align	4
.nv.constant0._Z15kernel_multiplePiiiiiiii:
	.zero		932


//--------------------- .nv.constant0._Z13kernel_singlePiiiiiii --------------------------
	.section	.nv.constant0._Z13kernel_singlePiiiiiii,"a",@progbits
	.sectionflags	@""
	.align	4
.nv.constant0._Z13kernel_singlePiiiiiii:
	.zero		928


//--------------------- SYMBOLS --------------------------

	.type		.nv.reservedSmem.offset0,@object
	.size		.nv.reservedSmem.offset0,0x4
	.type		.nv.reservedSmem.cap,@object
	.size		.nv.reservedSmem.cap,0x4
